//
// Generated by NVIDIA NVVM Compiler
//
// Compiler Build ID: CL-36424714
// Cuda compilation tools, release 13.0, V13.0.88
// Based on NVVM 20.0.0
//

.version 9.0
.target sm_100
.address_size 64

	// .globl	_Z10_dev_saxpyv

.visible .entry _Z10_dev_saxpyv()
{


	ret;

}


// ===== COMPILED SASS (sm_100) =====

	.target	sm_100

	.elftype	@"ET_EXEC"


//--------------------- .note.nv.tkinfo           --------------------------
	.section	.note.nv.tkinfo,"",@"SHT_NOTE"
	.sectionflags	@"SHF_NOTE_NV_TKINFO"
	.tkinfo
        /*0018*/ 	.word	0x00000002
        /*0030*/ 	.string	""
        /*0030*/ 	.string	"ptxas"
        /*0030*/ 	.string	"Cuda compilation tools, release 13.0, V13.0.88"
        /*0030*/ 	.string	"Build cuda_13.0.r13.0/compiler.36424714_0"
        /*0030*/ 	.string	"-arch sm_100 -m 64 "



//--------------------- .note.nv.cuinfo           --------------------------
	.section	.note.nv.cuinfo,"",@"SHT_NOTE"
	.sectionflags	@"SHF_NOTE_NV_CUINFO"
        /*0018*/ 	.short	0x0002
        /*001a*/ 	.short	0x0064
        /*001c*/ 	.short	0x0082
	.zero		2


//--------------------- .nv.info                  --------------------------
	.section	.nv.info,"",@"SHT_CUDA_INFO"
	.align	4


	//----- nvinfo : EIATTR_REGCOUNT
	.align		4
        /*0000*/ 	.byte	0x04, 0x2f
        /*0002*/ 	.short	(.L_1 - .L_0)
	.align		4
.L_0:
        /*0004*/ 	.word	index@(_Z10_dev_saxpyv)
        /*0008*/ 	.word	0x00000004


	//----- nvinfo : EIATTR_FRAME_SIZE
	.align		4
.L_1:
        /*000c*/ 	.byte	0x04, 0x11
        /*000e*/ 	.short	(.L_3 - .L_2)
	.align		4
.L_2:
        /*0010*/ 	.word	index@(_Z10_dev_saxpyv)
        /*0014*/ 	.word	0x00000000


	//----- nvinfo : EIATTR_MIN_STACK_SIZE
	.align		4
.L_3:
        /*0018*/ 	.byte	0x04, 0x12
        /*001a*/ 	.short	(.L_5 - .L_4)
	.align		4
.L_4:
        /*001c*/ 	.word	index@(_Z10_dev_saxpyv)
        /*0020*/ 	.word	0x00000000
.L_5:


//--------------------- .nv.compat                --------------------------
	.section	.nv.compat,"",@"SHT_CUDA_COMPAT_INFO"
	.align	4
        /*0000*/ 	.byte	0x02, 0x09, 0x00, 0x00, 0x02, 0x02, 0x01, 0x00, 0x02, 0x05, 0x05, 0x00, 0x03, 0x07, 0x01, 0x01
        /*0010*/ 	.byte	0x02, 0x03, 0x00, 0x00, 0x02, 0x06, 0x01, 0x00, 0x04, 0x0b, 0x08, 0x00, 0x09, 0x00, 0x00, 0x00
        /*0020*/ 	.byte	0x00, 0x00, 0x00, 0x00


//--------------------- .nv.info._Z10_dev_saxpyv  --------------------------
	.section	.nv.info._Z10_dev_saxpyv,"",@"SHT_CUDA_INFO"
	.sectionflags	@""
	.align	4


	//----- nvinfo : EIATTR_CUDA_API_VERSION
	.align		4
        /*0000*/ 	.byte	0x04, 0x37
        /*0002*/ 	.short	(.L_7 - .L_6)
.L_6:
        /*0004*/ 	.word	0x00000082


	//----- nvinfo : EIATTR_SPARSE_MMA_MASK
	.align		4
.L_7:
        /*0008*/ 	.byte	0x03, 0x50
        /*000a*/ 	.short	0x0000


	//----- nvinfo : EIATTR_MAXREG_COUNT
	.align		4
        /*000c*/ 	.byte	0x03, 0x1b
        /*000e*/ 	.short	0x00ff


	//----- nvinfo : EIATTR_MERCURY_ISA_VERSION
	.align		4
        /*0010*/ 	.byte	0x03, 0x5f
        /*0012*/ 	.short	0x0101


	//----- nvinfo : EIATTR_VRC_CTA_INIT_COUNT
	.align		4
        /*0014*/ 	.byte	0x02, 0x4a
	.zero		1
	.zero		1


	//----- nvinfo : EIATTR_EXIT_INSTR_OFFSETS
	.align		4
        /*0018*/ 	.byte	0x04, 0x1c
        /*001a*/ 	.short	(.L_9 - .L_8)


	//   ....[0]....
.L_8:
        /*001c*/ 	.word	0x00000010


	//----- nvinfo : EIATTR_SW_WAR
	.align		4
.L_9:
        /*0020*/ 	.byte	0x04, 0x36
        /*0022*/ 	.short	(.L_11 - .L_10)
.L_10:
        /*0024*/ 	.word	0x00000008
.L_11:


//--------------------- .nv.callgraph             --------------------------
	.section	.nv.callgraph,"",@"SHT_CUDA_CALLGRAPH"
	.align	4
	.sectionentsize	8
	.align		4
        /*0000*/ 	.word	0x00000000
	.align		4
        /*0004*/ 	.word	0xffffffff
	.align		4
        /*0008*/ 	.word	0x00000000
	.align		4
        /*000c*/ 	.word	0xfffffffe
	.align		4
        /*0010*/ 	.word	0x00000000
	.align		4
        /*0014*/ 	.word	0xfffffffd
	.align		4
        /*0018*/ 	.word	0x00000000
	.align		4
        /*001c*/ 	.word	0xfffffffc


//--------------------- .text._Z10_dev_saxpyv     --------------------------
	.section	.text._Z10_dev_saxpyv,"ax",@progbits
	.align	128
        .global         _Z10_dev_saxpyv
        .type           _Z10_dev_saxpyv,@function
        .size           _Z10_dev_saxpyv,(.L_x_1 - _Z10_dev_saxpyv)
        .other          _Z10_dev_saxpyv,@"STO_CUDA_ENTRY STV_DEFAULT"
_Z10_dev_saxpyv:
.text._Z10_dev_saxpyv:
[----:B------:R-:W-:Y:S01]  /*0000*/  LDC R1, c[0x0][0x37c] ;  /* 0x0000df00ff017b82 */ /* 0x000fe20000000800 */
[----:B------:R-:W-:Y:S05]  /*0010*/  EXIT ;  /* 0x000000000000794d */ /* 0x000fea0003800000 */
.L_x_0:
[----:B------:R-:W-:-:S00]  /*0020*/  BRA `(.L_x_0) ;  /* 0xfffffffc00fc7947 */ /* 0x000fc0000383ffff */
[----:B------:R-:W-:-:S00]  /*0030*/  NOP ;  /* 0x0000000000007918 */ /* 0x000fc00000000000 */
        /* <DEDUP_REMOVED lines=12> */
.L_x_1:


//--------------------- .nv.shared.reserved.0     --------------------------
	.section	.nv.shared.reserved.0,"aw",@nobits
	.weak		__nv_reservedSMEM_offset_0_alias
	.size		__nv_reservedSMEM_offset_0_alias, 0, 64
	.other		__nv_reservedSMEM_offset_0_alias,@"STO_CUDA_RESERVED_SHARED STV_DEFAULT"
__nv_reservedSMEM_offset_0_alias:
	.zero		0
	.zero		64


//--------------------- .nv.constant0._Z10_dev_saxpyv --------------------------
	.section	.nv.constant0._Z10_dev_saxpyv,"a",@progbits
	.sectionflags	@""
	.align	4
.nv.constant0._Z10_dev_saxpyv:
	.zero		896


//--------------------- SYMBOLS --------------------------

	.type		.nv.reservedSmem.offset0,@object
	.size		.nv.reservedSmem.offset0,0x4
